//
// Generated by NVIDIA NVVM Compiler
//
// Compiler Build ID: CL-36424714
// Cuda compilation tools, release 13.0, V13.0.88
// Based on NVVM 20.0.0
//

.version 9.0
.target sm_100
.address_size 64

	// .globl	transform_points

.visible .entry transform_points(
	.param .u64 .ptr .align 1 transform_points_param_0,
	.param .u64 .ptr .align 1 transform_points_param_1,
	.param .u64 .ptr .align 1 transform_points_param_2,
	.param .u32 transform_points_param_3
)
{
	.reg .pred 	%p<2>;
	.reg .b32 	%r<7>;
	.reg .b32 	%f<34>;
	.reg .b64 	%rd<10>;

	ld.param.u64 	%rd1, [transform_points_param_0];
	ld.param.u64 	%rd2, [transform_points_param_1];
	ld.param.u64 	%rd3, [transform_points_param_2];
	ld.param.u32 	%r2, [transform_points_param_3];
	mov.u32 	%r3, %ctaid.x;
	mov.u32 	%r4, %ntid.x;
	mov.u32 	%r5, %tid.x;
	mad.lo.s32 	%r1, %r3, %r4, %r5;
	setp.ge.s32 	%p1, %r1, %r2;
	@%p1 bra 	$L__BB0_2;
	cvta.to.global.u64 	%rd4, %rd1;
	cvta.to.global.u64 	%rd5, %rd2;
	cvta.to.global.u64 	%rd6, %rd3;
	mul.lo.s32 	%r6, %r1, 3;
	mul.wide.s32 	%rd7, %r6, 4;
	add.s64 	%rd8, %rd4, %rd7;
	ld.global.f32 	%f1, [%rd8];
	ld.global.f32 	%f2, [%rd8+4];
	ld.global.f32 	%f3, [%rd8+8];
	ld.global.f32 	%f4, [%rd5];
	ld.global.f32 	%f5, [%rd5+4];
	mul.f32 	%f6, %f2, %f5;
	fma.rn.f32 	%f7, %f1, %f4, %f6;
	ld.global.f32 	%f8, [%rd5+8];
	fma.rn.f32 	%f9, %f3, %f8, %f7;
	ld.global.f32 	%f10, [%rd5+12];
	fma.rn.f32 	%f11, %f10, 0f00000000, %f9;
	ld.global.f32 	%f12, [%rd5+16];
	ld.global.f32 	%f13, [%rd5+20];
	mul.f32 	%f14, %f2, %f13;
	fma.rn.f32 	%f15, %f1, %f12, %f14;
	ld.global.f32 	%f16, [%rd5+24];
	fma.rn.f32 	%f17, %f3, %f16, %f15;
	ld.global.f32 	%f18, [%rd5+28];
	fma.rn.f32 	%f19, %f18, 0f00000000, %f17;
	ld.global.f32 	%f20, [%rd5+32];
	ld.global.f32 	%f21, [%rd5+36];
	mul.f32 	%f22, %f2, %f21;
	fma.rn.f32 	%f23, %f1, %f20, %f22;
	ld.global.f32 	%f24, [%rd5+40];
	fma.rn.f32 	%f25, %f3, %f24, %f23;
	ld.global.f32 	%f26, [%rd5+44];
	fma.rn.f32 	%f27, %f26, 0f00000000, %f25;
	ld.global.f32 	%f28, [%rd5+48];
	add.f32 	%f29, %f11, %f28;
	ld.global.f32 	%f30, [%rd5+52];
	add.f32 	%f31, %f19, %f30;
	ld.global.f32 	%f32, [%rd5+56];
	add.f32 	%f33, %f27, %f32;
	add.s64 	%rd9, %rd6, %rd7;
	st.global.f32 	[%rd9], %f29;
	st.global.f32 	[%rd9+4], %f31;
	st.global.f32 	[%rd9+8], %f33;
$L__BB0_2:
	ret;

}


// ===== COMPILED SASS (sm_100) =====

	.target	sm_100

	.elftype	@"ET_EXEC"


//--------------------- .note.nv.tkinfo           --------------------------
	.section	.note.nv.tkinfo,"",@"SHT_NOTE"
	.sectionflags	@"SHF_NOTE_NV_TKINFO"
	.tkinfo
        /*0018*/ 	.word	0x00000002
        /*0030*/ 	.string	""
        /*0030*/ 	.string	"ptxas"
        /*0030*/ 	.string	"Cuda compilation tools, release 13.0, V13.0.88"
        /*0030*/ 	.string	"Build cuda_13.0.r13.0/compiler.36424714_0"
        /*0030*/ 	.string	"-arch sm_100 -m 64 "



//--------------------- .note.nv.cuinfo           --------------------------
	.section	.note.nv.cuinfo,"",@"SHT_NOTE"
	.sectionflags	@"SHF_NOTE_NV_CUINFO"
        /*0018*/ 	.short	0x0002
        /*001a*/ 	.short	0x0064
        /*001c*/ 	.short	0x0082
	.zero		2


//--------------------- .nv.info                  --------------------------
	.section	.nv.info,"",@"SHT_CUDA_INFO"
	.align	4


	//----- nvinfo : EIATTR_REGCOUNT
	.align		4
        /*0000*/ 	.byte	0x04, 0x2f
        /*0002*/ 	.short	(.L_1 - .L_0)
	.align		4
.L_0:
        /*0004*/ 	.word	index@(transform_points)
        /*0008*/ 	.word	0x00000020


	//----- nvinfo : EIATTR_FRAME_SIZE
	.align		4
.L_1:
        /*000c*/ 	.byte	0x04, 0x11
        /*000e*/ 	.short	(.L_3 - .L_2)
	.align		4
.L_2:
        /*0010*/ 	.word	index@(transform_points)
        /*0014*/ 	.word	0x00000000


	//----- nvinfo : EIATTR_MIN_STACK_SIZE
	.align		4
.L_3:
        /*0018*/ 	.byte	0x04, 0x12
        /*001a*/ 	.short	(.L_5 - .L_4)
	.align		4
.L_4:
        /*001c*/ 	.word	index@(transform_points)
        /*0020*/ 	.word	0x00000000
.L_5:


//--------------------- .nv.compat                --------------------------
	.section	.nv.compat,"",@"SHT_CUDA_COMPAT_INFO"
	.align	4
        /*0000*/ 	.byte	0x02, 0x09, 0x00, 0x00, 0x02, 0x02, 0x01, 0x00, 0x02, 0x05, 0x05, 0x00, 0x03, 0x07, 0x01, 0x01
        /*0010*/ 	.byte	0x02, 0x03, 0x00, 0x00, 0x02, 0x06, 0x01, 0x00, 0x04, 0x0b, 0x08, 0x00, 0x09, 0x00, 0x00, 0x00
        /*0020*/ 	.byte	0x00, 0x00, 0x00, 0x00


//--------------------- .nv.info.transform_points --------------------------
	.section	.nv.info.transform_points,"",@"SHT_CUDA_INFO"
	.sectionflags	@""
	.align	4


	//----- nvinfo : EIATTR_CUDA_API_VERSION
	.align		4
        /*0000*/ 	.byte	0x04, 0x37
        /*0002*/ 	.short	(.L_7 - .L_6)
.L_6:
        /*0004*/ 	.word	0x00000082


	//----- nvinfo : EIATTR_KPARAM_INFO
	.align		4
.L_7:
        /*0008*/ 	.byte	0x04, 0x17
        /*000a*/ 	.short	(.L_9 - .L_8)
.L_8:
        /*000c*/ 	.word	0x00000000
        /*0010*/ 	.short	0x0003
        /*0012*/ 	.short	0x0018
        /*0014*/ 	.byte	0x00, 0xf0, 0x11, 0x00


	//----- nvinfo : EIATTR_KPARAM_INFO
	.align		4
.L_9:
        /*0018*/ 	.byte	0x04, 0x17
        /*001a*/ 	.short	(.L_11 - .L_10)
.L_10:
        /*001c*/ 	.word	0x00000000
        /*0020*/ 	.short	0x0002
        /*0022*/ 	.short	0x0010
        /*0024*/ 	.byte	0x00, 0xf5, 0x21, 0x00


	//----- nvinfo : EIATTR_KPARAM_INFO
	.align		4
.L_11:
        /*0028*/ 	.byte	0x04, 0x17
        /*002a*/ 	.short	(.L_13 - .L_12)
.L_12:
        /*002c*/ 	.word	0x00000000
        /*0030*/ 	.short	0x0001
        /*0032*/ 	.short	0x0008
        /*0034*/ 	.byte	0x00, 0xf5, 0x21, 0x00


	//----- nvinfo : EIATTR_KPARAM_INFO
	.align		4
.L_13:
        /*0038*/ 	.byte	0x04, 0x17
        /*003a*/ 	.short	(.L_15 - .L_14)
.L_14:
        /*003c*/ 	.word	0x00000000
        /*0040*/ 	.short	0x0000
        /*0042*/ 	.short	0x0000
        /*0044*/ 	.byte	0x00, 0xf5, 0x21, 0x00


	//----- nvinfo : EIATTR_SPARSE_MMA_MASK
	.align		4
.L_15:
        /*0048*/ 	.byte	0x03, 0x50
        /*004a*/ 	.short	0x0000


	//----- nvinfo : EIATTR_MAXREG_COUNT
	.align		4
        /*004c*/ 	.byte	0x03, 0x1b
        /*004e*/ 	.short	0x00ff


	//----- nvinfo : EIATTR_MERCURY_ISA_VERSION
	.align		4
        /*0050*/ 	.byte	0x03, 0x5f
        /*0052*/ 	.short	0x0101


	//----- nvinfo : EIATTR_VRC_CTA_INIT_COUNT
	.align		4
        /*0054*/ 	.byte	0x02, 0x4a
	.zero		1
	.zero		1


	//----- nvinfo : EIATTR_EXIT_INSTR_OFFSETS
	.align		4
        /*0058*/ 	.byte	0x04, 0x1c
        /*005a*/ 	.short	(.L_17 - .L_16)


	//   ....[0]....
.L_16:
        /*005c*/ 	.word	0x00000070


	//   ....[1]....
        /*0060*/ 	.word	0x00000330


	//----- nvinfo : EIATTR_CBANK_PARAM_SIZE
	.align		4
.L_17:
        /*0064*/ 	.byte	0x03, 0x19
        /*0066*/ 	.short	0x001c


	//----- nvinfo : EIATTR_PARAM_CBANK
	.align		4
        /*0068*/ 	.byte	0x04, 0x0a
        /*006a*/ 	.short	(.L_19 - .L_18)
	.align		4
.L_18:
        /*006c*/ 	.word	index@(.nv.constant0.transform_points)
        /*0070*/ 	.short	0x0380
        /*0072*/ 	.short	0x001c


	//----- nvinfo : EIATTR_SW_WAR
	.align		4
.L_19:
        /*0074*/ 	.byte	0x04, 0x36
        /*0076*/ 	.short	(.L_21 - .L_20)
.L_20:
        /*0078*/ 	.word	0x00000008
.L_21:


//--------------------- .nv.callgraph             --------------------------
	.section	.nv.callgraph,"",@"SHT_CUDA_CALLGRAPH"
	.align	4
	.sectionentsize	8
	.align		4
        /*0000*/ 	.word	0x00000000
	.align		4
        /*0004*/ 	.word	0xffffffff
	.align		4
        /*0008*/ 	.word	0x00000000
	.align		4
        /*000c*/ 	.word	0xfffffffe
	.align		4
        /*0010*/ 	.word	0x00000000
	.align		4
        /*0014*/ 	.word	0xfffffffd
	.align		4
        /*0018*/ 	.word	0x00000000
	.align		4
        /*001c*/ 	.word	0xfffffffc


//--------------------- .text.transform_points    --------------------------
	.section	.text.transform_points,"ax",@progbits
	.align	128
        .global         transform_points
        .type           transform_points,@function
        .size           transform_points,(.L_x_1 - transform_points)
        .other          transform_points,@"STO_CUDA_ENTRY STV_DEFAULT"
transform_points:
.text.transform_points:
[----:B------:R-:W-:Y:S01]  /*0000*/  LDC R1, c[0x0][0x37c] ;  /* 0x0000df00ff017b82 */ /* 0x000fe20000000800 */
[----:B------:R-:W0:Y:S07]  /*0010*/  S2R R0, SR_TID.X ;  /* 0x0000000000007919 */ /* 0x000e2e0000002100 */
[----:B------:R-:W0:Y:S01]  /*0020*/  S2UR UR4, SR_CTAID.X ;  /* 0x00000000000479c3 */ /* 0x000e220000002500 */
[----:B------:R-:W1:Y:S07]  /*0030*/  LDCU UR5, c[0x0][0x398] ;  /* 0x00007300ff0577ac */ /* 0x000e6e0008000800 */
[----:B------:R-:W0:Y:S02]  /*0040*/  LDC R7, c[0x0][0x360] ;  /* 0x0000d800ff077b82 */ /* 0x000e240000000800 */
[----:B0-----:R-:W-:-:S05]  /*0050*/  IMAD R7, R7, UR4, R0 ;  /* 0x0000000407077c24 */ /* 0x001fca000f8e0200 */
[----:B-1----:R-:W-:-:S13]  /*0060*/  ISETP.GE.AND P0, PT, R7, UR5, PT ;  /* 0x0000000507007c0c */ /* 0x002fda000bf06270 */
[----:B------:R-:W-:Y:S05]  /*0070*/  @P0 EXIT ;  /* 0x000000000000094d */ /* 0x000fea0003800000 */
[----:B------:R-:W0:Y:S01]  /*0080*/  LDC.64 R4, c[0x0][0x380] ;  /* 0x0000e000ff047b82 */ /* 0x000e220000000a00 */
[----:B------:R-:W1:Y:S01]  /*0090*/  LDCU.64 UR4, c[0x0][0x358] ;  /* 0x00006b00ff0477ac */ /* 0x000e620008000a00 */
[----:B------:R-:W-:-:S06]  /*00a0*/  LEA R7, R7, R7, 0x1 ;  /* 0x0000000707077211 */ /* 0x000fcc00078e08ff */
[----:B------:R-:W2:Y:S01]  /*00b0*/  LDC.64 R2, c[0x0][0x388] ;  /* 0x0000e200ff027b82 */ /* 0x000ea20000000a00 */
[----:B0-----:R-:W-:-:S05]  /*00c0*/  IMAD.WIDE R4, R7, 0x4, R4 ;  /* 0x0000000407047825 */ /* 0x001fca00078e0204 */
[----:B-1----:R-:W3:Y:S04]  /*00d0*/  LDG.E R14, desc[UR4][R4.64+0x4] ;  /* 0x00000404040e7981 */ /* 0x002ee8000c1e1900 */
[----:B--2---:R-:W3:Y:S04]  /*00e0*/  LDG.E R21, desc[UR4][R2.64+0x4] ;  /* 0x0000040402157981 */ /* 0x004ee8000c1e1900 */
[----:B------:R-:W2:Y:S04]  /*00f0*/  LDG.E R25, desc[UR4][R2.64+0x14] ;  /* 0x0000140402197981 */ /* 0x000ea8000c1e1900 */
[----:B------:R-:W4:Y:S04]  /*0100*/  LDG.E R29, desc[UR4][R2.64+0x24] ;  /* 0x00002404021d7981 */ /* 0x000f28000c1e1900 */
[----:B------:R-:W5:Y:S04]  /*0110*/  LDG.E R19, desc[UR4][R2.64] ;  /* 0x0000000402137981 */ /* 0x000f68000c1e1900 */
[----:B------:R-:W5:Y:S04]  /*0120*/  LDG.E R0, desc[UR4][R4.64] ;  /* 0x0000000404007981 */ /* 0x000f68000c1e1900 */
[----:B------:R-:W5:Y:S04]  /*0130*/  LDG.E R23, desc[UR4][R2.64+0x10] ;  /* 0x0000100402177981 */ /* 0x000f68000c1e1900 */
[----:B------:R-:W5:Y:S04]  /*0140*/  LDG.E R27, desc[UR4][R2.64+0x20] ;  /* 0x00002004021b7981 */ /* 0x000f68000c1e1900 */
[----:B------:R0:W5:Y:S04]  /*0150*/  LDG.E R12, desc[UR4][R4.64+0x8] ;  /* 0x00000804040c7981 */ /* 0x000168000c1e1900 */
[----:B------:R-:W5:Y:S04]  /*0160*/  LDG.E R16, desc[UR4][R2.64+0x8] ;  /* 0x0000080402107981 */ /* 0x000f68000c1e1900 */
[----:B------:R-:W5:Y:S01]  /*0170*/  LDG.E R17, desc[UR4][R2.64+0x18] ;  /* 0x0000180402117981 */ /* 0x000f62000c1e1900 */
[----:B0-----:R-:W0:Y:S03]  /*0180*/  LDC.64 R4, c[0x0][0x390] ;  /* 0x0000e400ff047b82 */ /* 0x001e260000000a00 */
[----:B------:R-:W5:Y:S04]  /*0190*/  LDG.E R15, desc[UR4][R2.64+0x28] ;  /* 0x00002804020f7981 */ /* 0x000f68000c1e1900 */
[----:B------:R-:W5:Y:S04]  /*01a0*/  LDG.E R13, desc[UR4][R2.64+0xc] ;  /* 0x00000c04020d7981 */ /* 0x000f68000c1e1900 */
[----:B------:R-:W5:Y:S04]  /*01b0*/  LDG.E R11, desc[UR4][R2.64+0x1c] ;  /* 0x00001c04020b7981 */ /* 0x000f68000c1e1900 */
[----:B------:R-:W5:Y:S04]  /*01c0*/  LDG.E R8, desc[UR4][R2.64+0x2c] ;  /* 0x00002c0402087981 */ /* 0x000f68000c1e1900 */
[----:B------:R-:W5:Y:S04]  /*01d0*/  LDG.E R9, desc[UR4][R2.64+0x30] ;  /* 0x0000300402097981 */ /* 0x000f68000c1e1900 */
[----:B------:R-:W5:Y:S04]  /*01e0*/  LDG.E R6, desc[UR4][R2.64+0x34] ;  /* 0x0000340402067981 */ /* 0x000f68000c1e1900 */
[----:B------:R-:W5:Y:S01]  /*01f0*/  LDG.E R10, desc[UR4][R2.64+0x38] ;  /* 0x00003804020a7981 */ /* 0x000f62000c1e1900 */
[----:B0-----:R-:W-:-:S04]  /*0200*/  IMAD.WIDE R4, R7, 0x4, R4 ;  /* 0x0000000407047825 */ /* 0x001fc800078e0204 */
[C---:B---3--:R-:W-:Y:S01]  /*0210*/  FMUL R21, R14.reuse, R21 ;  /* 0x000000150e157220 */ /* 0x048fe20000400000 */
[C---:B--2---:R-:W-:Y:S01]  /*0220*/  FMUL R18, R14.reuse, R25 ;  /* 0x000000190e127220 */ /* 0x044fe20000400000 */
[----:B----4-:R-:W-:Y:S02]  /*0230*/  FMUL R14, R14, R29 ;  /* 0x0000001d0e0e7220 */ /* 0x010fe40000400000 */
[C---:B-----5:R-:W-:Y:S01]  /*0240*/  FFMA R19, R0.reuse, R19, R21 ;  /* 0x0000001300137223 */ /* 0x060fe20000000015 */
[C---:B------:R-:W-:Y:S01]  /*0250*/  FFMA R18, R0.reuse, R23, R18 ;  /* 0x0000001700127223 */ /* 0x040fe20000000012 */
[----:B------:R-:W-:Y:S02]  /*0260*/  FFMA R14, R0, R27, R14 ;  /* 0x0000001b000e7223 */ /* 0x000fe4000000000e */
[C---:B------:R-:W-:Y:S01]  /*0270*/  FFMA R0, R12.reuse, R16, R19 ;  /* 0x000000100c007223 */ /* 0x040fe20000000013 */
[C---:B------:R-:W-:Y:S01]  /*0280*/  FFMA R18, R12.reuse, R17, R18 ;  /* 0x000000110c127223 */ /* 0x040fe20000000012 */
[----:B------:R-:W-:-:S02]  /*0290*/  FFMA R15, R12, R15, R14 ;  /* 0x0000000f0c0f7223 */ /* 0x000fc4000000000e */
[----:B------:R-:W-:Y:S01]  /*02a0*/  FFMA R0, RZ, R13, R0 ;  /* 0x0000000dff007223 */ /* 0x000fe20000000000 */
[----:B------:R-:W-:Y:S01]  /*02b0*/  FFMA R11, RZ, R11, R18 ;  /* 0x0000000bff0b7223 */ /* 0x000fe20000000012 */
[----:B------:R-:W-:Y:S02]  /*02c0*/  FFMA R15, RZ, R8, R15 ;  /* 0x00000008ff0f7223 */ /* 0x000fe4000000000f */
[----:B------:R-:W-:Y:S01]  /*02d0*/  FADD R9, R0, R9 ;  /* 0x0000000900097221 */ /* 0x000fe20000000000 */
[----:B------:R-:W-:Y:S01]  /*02e0*/  FADD R11, R11, R6 ;  /* 0x000000060b0b7221 */ /* 0x000fe20000000000 */
[----:B------:R-:W-:-:S03]  /*02f0*/  FADD R15, R15, R10 ;  /* 0x0000000a0f0f7221 */ /* 0x000fc60000000000 */
[----:B------:R-:W-:Y:S04]  /*0300*/  STG.E desc[UR4][R4.64], R9 ;  /* 0x0000000904007986 */ /* 0x000fe8000c101904 */
[----:B------:R-:W-:Y:S04]  /*0310*/  STG.E desc[UR4][R4.64+0x4], R11 ;  /* 0x0000040b04007986 */ /* 0x000fe8000c101904 */
[----:B------:R-:W-:Y:S01]  /*0320*/  STG.E desc[UR4][R4.64+0x8], R15 ;  /* 0x0000080f04007986 */ /* 0x000fe2000c101904 */
[----:B------:R-:W-:Y:S05]  /*0330*/  EXIT ;  /* 0x000000000000794d */ /* 0x000fea0003800000 */
.L_x_0:
[----:B------:R-:W-:-:S00]  /*0340*/  BRA `(.L_x_0) ;  /* 0xfffffffc00fc7947 */ /* 0x000fc0000383ffff */
[----:B------:R-:W-:-:S00]  /*0350*/  NOP ;  /* 0x0000000000007918 */ /* 0x000fc00000000000 */
        /* <DEDUP_REMOVED lines=10> */
.L_x_1:


//--------------------- .nv.shared.reserved.0     --------------------------
	.section	.nv.shared.reserved.0,"aw",@nobits
	.weak		__nv_reservedSMEM_offset_0_alias
	.size		__nv_reservedSMEM_offset_0_alias, 0, 64
	.other		__nv_reservedSMEM_offset_0_alias,@"STO_CUDA_RESERVED_SHARED STV_DEFAULT"
__nv_reservedSMEM_offset_0_alias:
	.zero		0
	.zero		64


//--------------------- .nv.constant0.transform_points --------------------------
	.section	.nv.constant0.transform_points,"a",@progbits
	.sectionflags	@""
	.align	4
.nv.constant0.transform_points:
	.zero		924


//--------------------- SYMBOLS --------------------------

	.type		.nv.reservedSmem.offset0,@object
	.size		.nv.reservedSmem.offset0,0x4
